//
// Generated by NVIDIA NVVM Compiler
//
// Compiler Build ID: CL-36424714
// Cuda compilation tools, release 13.0, V13.0.88
// Based on NVVM 20.0.0
//

.version 9.0
.target sm_100
.address_size 64

	// .globl	default_function_kernel

.visible .entry default_function_kernel(
	.param .u64 .ptr .align 1 default_function_kernel_param_0,
	.param .u64 .ptr .align 1 default_function_kernel_param_1
)
.maxntid 15
{
	.reg .pred 	%p<6>;
	.reg .b16 	%rs<16>;
	.reg .b32 	%r<19>;
	.reg .b32 	%f<2>;
	.reg .b64 	%rd<9>;

	ld.param.u64 	%rd1, [default_function_kernel_param_0];
	ld.param.u64 	%rd2, [default_function_kernel_param_1];
	mov.u32 	%r1, %ctaid.x;
	mov.u32 	%r2, %tid.x;
	mad.lo.s32 	%r3, %r1, 15, %r2;
	setp.gt.u32 	%p1, %r3, 483;
	@%p1 bra 	$L__BB0_10;
	cvt.u16.u32 	%rs2, %r2;
	mul.lo.s16 	%rs3, %rs2, 52;
	shr.u16 	%rs4, %rs3, 8;
	cvt.u32.u16 	%r11, %rs4;
	mad.lo.s32 	%r12, %r1, 3, %r11;
	setp.lt.u32 	%p2, %r12, 88;
	@%p2 bra 	$L__BB0_3;
	cvt.u16.u32 	%rs8, %r3;
	mul.hi.u16 	%rs9, %rs8, -17873;
	shr.u16 	%rs10, %rs9, 4;
	sub.s16 	%rs11, 38, %rs10;
	cvt.u32.u16 	%r17, %rs11;
	bra.uni 	$L__BB0_5;
$L__BB0_3:
	setp.lt.u32 	%p3, %r3, 22;
	mov.b32 	%r17, 0;
	@%p3 bra 	$L__BB0_5;
	cvt.u16.u32 	%rs5, %r3;
	mul.hi.u16 	%rs6, %rs5, -17873;
	shr.u16 	%rs7, %rs6, 4;
	cvt.u32.u16 	%r14, %rs7;
	add.s32 	%r17, %r14, -1;
$L__BB0_5:
	cvt.u16.u32 	%rs12, %r3;
	mul.hi.u16 	%rs13, %rs12, -17873;
	shr.u16 	%rs14, %rs13, 4;
	mul.lo.s16 	%rs15, %rs14, 22;
	sub.s16 	%rs1, %rs12, %rs15;
	cvt.u32.u16 	%r7, %rs1;
	setp.eq.s16 	%p4, %rs1, 21;
	mov.b32 	%r18, 18;
	@%p4 bra 	$L__BB0_9;
	setp.gt.u16 	%p5, %rs1, 1;
	@%p5 bra 	$L__BB0_8;
	sub.s32 	%r18, 1, %r7;
	bra.uni 	$L__BB0_9;
$L__BB0_8:
	add.s32 	%r18, %r7, -2;
$L__BB0_9:
	mad.lo.s32 	%r16, %r17, 19, %r18;
	cvta.to.global.u64 	%rd3, %rd2;
	mul.wide.u32 	%rd4, %r16, 4;
	add.s64 	%rd5, %rd3, %rd4;
	ld.global.nc.f32 	%f1, [%rd5];
	cvta.to.global.u64 	%rd6, %rd1;
	mul.wide.u32 	%rd7, %r3, 4;
	add.s64 	%rd8, %rd6, %rd7;
	st.global.f32 	[%rd8], %f1;
$L__BB0_10:
	ret;

}


// ===== COMPILED SASS (sm_100) =====

	.target	sm_100

	.elftype	@"ET_EXEC"


//--------------------- .note.nv.tkinfo           --------------------------
	.section	.note.nv.tkinfo,"",@"SHT_NOTE"
	.sectionflags	@"SHF_NOTE_NV_TKINFO"
	.tkinfo
        /*0018*/ 	.word	0x00000002
        /*0030*/ 	.string	""
        /*0030*/ 	.string	"ptxas"
        /*0030*/ 	.string	"Cuda compilation tools, release 13.0, V13.0.88"
        /*0030*/ 	.string	"Build cuda_13.0.r13.0/compiler.36424714_0"
        /*0030*/ 	.string	"-arch sm_100 -m 64 "



//--------------------- .note.nv.cuinfo           --------------------------
	.section	.note.nv.cuinfo,"",@"SHT_NOTE"
	.sectionflags	@"SHF_NOTE_NV_CUINFO"
        /*0018*/ 	.short	0x0002
        /*001a*/ 	.short	0x0064
        /*001c*/ 	.short	0x0082
	.zero		2


//--------------------- .nv.info                  --------------------------
	.section	.nv.info,"",@"SHT_CUDA_INFO"
	.align	4


	//----- nvinfo : EIATTR_REGCOUNT
	.align		4
        /*0000*/ 	.byte	0x04, 0x2f
        /*0002*/ 	.short	(.L_1 - .L_0)
	.align		4
.L_0:
        /*0004*/ 	.word	index@(default_function_kernel)
        /*0008*/ 	.word	0x0000000a


	//----- nvinfo : EIATTR_FRAME_SIZE
	.align		4
.L_1:
        /*000c*/ 	.byte	0x04, 0x11
        /*000e*/ 	.short	(.L_3 - .L_2)
	.align		4
.L_2:
        /*0010*/ 	.word	index@(default_function_kernel)
        /*0014*/ 	.word	0x00000000


	//----- nvinfo : EIATTR_MIN_STACK_SIZE
	.align		4
.L_3:
        /*0018*/ 	.byte	0x04, 0x12
        /*001a*/ 	.short	(.L_5 - .L_4)
	.align		4
.L_4:
        /*001c*/ 	.word	index@(default_function_kernel)
        /*0020*/ 	.word	0x00000000
.L_5:


//--------------------- .nv.compat                --------------------------
	.section	.nv.compat,"",@"SHT_CUDA_COMPAT_INFO"
	.align	4
        /*0000*/ 	.byte	0x02, 0x09, 0x00, 0x00, 0x02, 0x02, 0x01, 0x00, 0x02, 0x05, 0x05, 0x00, 0x03, 0x07, 0x01, 0x01
        /*0010*/ 	.byte	0x02, 0x03, 0x00, 0x00, 0x02, 0x06, 0x01, 0x00, 0x04, 0x0b, 0x08, 0x00, 0x09, 0x00, 0x00, 0x00
        /*0020*/ 	.byte	0x00, 0x00, 0x00, 0x00


//--------------------- .nv.info.default_function_kernel --------------------------
	.section	.nv.info.default_function_kernel,"",@"SHT_CUDA_INFO"
	.sectionflags	@""
	.align	4


	//----- nvinfo : EIATTR_CUDA_API_VERSION
	.align		4
        /*0000*/ 	.byte	0x04, 0x37
        /*0002*/ 	.short	(.L_7 - .L_6)
.L_6:
        /*0004*/ 	.word	0x00000082


	//----- nvinfo : EIATTR_KPARAM_INFO
	.align		4
.L_7:
        /*0008*/ 	.byte	0x04, 0x17
        /*000a*/ 	.short	(.L_9 - .L_8)
.L_8:
        /*000c*/ 	.word	0x00000000
        /*0010*/ 	.short	0x0001
        /*0012*/ 	.short	0x0008
        /*0014*/ 	.byte	0x00, 0xf5, 0x21, 0x00


	//----- nvinfo : EIATTR_KPARAM_INFO
	.align		4
.L_9:
        /*0018*/ 	.byte	0x04, 0x17
        /*001a*/ 	.short	(.L_11 - .L_10)
.L_10:
        /*001c*/ 	.word	0x00000000
        /*0020*/ 	.short	0x0000
        /*0022*/ 	.short	0x0000
        /*0024*/ 	.byte	0x00, 0xf5, 0x21, 0x00


	//----- nvinfo : EIATTR_SPARSE_MMA_MASK
	.align		4
.L_11:
        /*0028*/ 	.byte	0x03, 0x50
        /*002a*/ 	.short	0x0000


	//----- nvinfo : EIATTR_MAXREG_COUNT
	.align		4
        /*002c*/ 	.byte	0x03, 0x1b
        /*002e*/ 	.short	0x00ff


	//----- nvinfo : EIATTR_MERCURY_ISA_VERSION
	.align		4
        /*0030*/ 	.byte	0x03, 0x5f
        /*0032*/ 	.short	0x0101


	//----- nvinfo : EIATTR_VRC_CTA_INIT_COUNT
	.align		4
        /*0034*/ 	.byte	0x02, 0x4a
	.zero		1
	.zero		1


	//----- nvinfo : EIATTR_EXIT_INSTR_OFFSETS
	.align		4
        /*0038*/ 	.byte	0x04, 0x1c
        /*003a*/ 	.short	(.L_13 - .L_12)


	//   ....[0]....
.L_12:
        /*003c*/ 	.word	0x00000050


	//   ....[1]....
        /*0040*/ 	.word	0x00000370


	//----- nvinfo : EIATTR_MAX_THREADS
	.align		4
.L_13:
        /*0044*/ 	.byte	0x04, 0x05
        /*0046*/ 	.short	(.L_15 - .L_14)
.L_14:
        /*0048*/ 	.word	0x0000000f
        /*004c*/ 	.word	0x00000001
        /*0050*/ 	.word	0x00000001


	//----- nvinfo : EIATTR_CRS_STACK_SIZE
	.align		4
.L_15:
        /*0054*/ 	.byte	0x04, 0x1e
        /*0056*/ 	.short	(.L_17 - .L_16)
.L_16:
        /*0058*/ 	.word	0x00000000


	//----- nvinfo : EIATTR_CBANK_PARAM_SIZE
	.align		4
.L_17:
        /*005c*/ 	.byte	0x03, 0x19
        /*005e*/ 	.short	0x0010


	//----- nvinfo : EIATTR_PARAM_CBANK
	.align		4
        /*0060*/ 	.byte	0x04, 0x0a
        /*0062*/ 	.short	(.L_19 - .L_18)
	.align		4
.L_18:
        /*0064*/ 	.word	index@(.nv.constant0.default_function_kernel)
        /*0068*/ 	.short	0x0380
        /*006a*/ 	.short	0x0010


	//----- nvinfo : EIATTR_SW_WAR
	.align		4
.L_19:
        /*006c*/ 	.byte	0x04, 0x36
        /*006e*/ 	.short	(.L_21 - .L_20)
.L_20:
        /*0070*/ 	.word	0x00000008
.L_21:


//--------------------- .nv.callgraph             --------------------------
	.section	.nv.callgraph,"",@"SHT_CUDA_CALLGRAPH"
	.align	4
	.sectionentsize	8
	.align		4
        /*0000*/ 	.word	0x00000000
	.align		4
        /*0004*/ 	.word	0xffffffff
	.align		4
        /*0008*/ 	.word	0x00000000
	.align		4
        /*000c*/ 	.word	0xfffffffe
	.align		4
        /*0010*/ 	.word	0x00000000
	.align		4
        /*0014*/ 	.word	0xfffffffd
	.align		4
        /*0018*/ 	.word	0x00000000
	.align		4
        /*001c*/ 	.word	0xfffffffc


//--------------------- .text.default_function_kernel --------------------------
	.section	.text.default_function_kernel,"ax",@progbits
	.align	128
        .global         default_function_kernel
        .type           default_function_kernel,@function
        .size           default_function_kernel,(.L_x_5 - default_function_kernel)
        .other          default_function_kernel,@"STO_CUDA_ENTRY STV_DEFAULT"
default_function_kernel:
.text.default_function_kernel:
[----:B------:R-:W-:Y:S01]  /*0000*/  LDC R1, c[0x0][0x37c] ;  /* 0x0000df00ff017b82 */ /* 0x000fe20000000800 */
[----:B------:R-:W0:Y:S01]  /*0010*/  S2R R3, SR_CTAID.X ;  /* 0x0000000000037919 */ /* 0x000e220000002500 */
[----:B------:R-:W0:Y:S02]  /*0020*/  S2R R0, SR_TID.X ;  /* 0x0000000000007919 */ /* 0x000e240000002100 */
[----:B0-----:R-:W-:-:S05]  /*0030*/  IMAD R7, R3, 0xf, R0 ;  /* 0x0000000f03077824 */ /* 0x001fca00078e0200 */
[----:B------:R-:W-:-:S13]  /*0040*/  ISETP.GT.U32.AND P0, PT, R7, 0x1e3, PT ;  /* 0x000001e30700780c */ /* 0x000fda0003f04070 */
[----:B------:R-:W-:Y:S05]  /*0050*/  @P0 EXIT ;  /* 0x000000000000094d */ /* 0x000fea0003800000 */
[----:B------:R-:W-:Y:S01]  /*0060*/  PRMT R0, R0, 0x9910, RZ ;  /* 0x0000991000007816 */ /* 0x000fe200000000ff */
[----:B------:R-:W0:Y:S01]  /*0070*/  LDCU.64 UR4, c[0x0][0x358] ;  /* 0x00006b00ff0477ac */ /* 0x000e220008000a00 */
[----:B------:R-:W-:Y:S01]  /*0080*/  LOP3.LUT R2, R7, 0xffff, RZ, 0xc0, !PT ;  /* 0x0000ffff07027812 */ /* 0x000fe200078ec0ff */
[----:B------:R-:W-:Y:S02]  /*0090*/  BSSY.RECONVERGENT B0, `(.L_x_0) ;  /* 0x0000020000007945 */ /* 0x000fe40003800200 */
[----:B------:R-:W-:Y:S02]  /*00a0*/  IMAD R0, R0, 0x34, RZ ;  /* 0x0000003400007824 */ /* 0x000fe400078e02ff */
[----:B------:R-:W-:-:S03]  /*00b0*/  IMAD R2, R2, 0xba2f, RZ ;  /* 0x0000ba2f02027824 */ /* 0x000fc600078e02ff */
[----:B------:R-:W-:Y:S02]  /*00c0*/  LOP3.LUT R0, R0, 0xffff, RZ, 0xc0, !PT ;  /* 0x0000ffff00007812 */ /* 0x000fe400078ec0ff */
[----:B------:R-:W-:Y:S02]  /*00d0*/  SHF.R.U32.HI R2, RZ, 0x14, R2 ;  /* 0x00000014ff027819 */ /* 0x000fe40000011602 */
[----:B------:R-:W-:Y:S02]  /*00e0*/  SHF.R.U32.HI R0, RZ, 0x8, R0 ;  /* 0x00000008ff007819 */ /* 0x000fe40000011600 */
[----:B------:R-:W-:Y:S02]  /*00f0*/  PRMT R2, R2, 0x9910, RZ ;  /* 0x0000991002027816 */ /* 0x000fe400000000ff */
[----:B------:R-:W-:-:S05]  /*0100*/  LOP3.LUT R0, R0, 0xffff, RZ, 0xc0, !PT ;  /* 0x0000ffff00007812 */ /* 0x000fca00078ec0ff */
[----:B------:R-:W-:-:S05]  /*0110*/  IMAD R0, R3, 0x3, R0 ;  /* 0x0000000303007824 */ /* 0x000fca00078e0200 */
[----:B------:R-:W-:Y:S01]  /*0120*/  ISETP.GE.U32.AND P1, PT, R0, 0x58, PT ;  /* 0x000000580000780c */ /* 0x000fe20003f26070 */
[----:B------:R-:W-:Y:S02]  /*0130*/  IMAD.MOV.U32 R0, RZ, RZ, R2 ;  /* 0x000000ffff007224 */ /* 0x000fe400078e0002 */
[----:B------:R-:W1:Y:S02]  /*0140*/  LDC.64 R2, c[0x0][0x388] ;  /* 0x0000e200ff027b82 */ /* 0x000e640000000a00 */
[----:B------:R-:W-:-:S04]  /*0150*/  IMAD R0, R0, 0x16, RZ ;  /* 0x0000001600007824 */ /* 0x000fc800078e02ff */
[----:B------:R-:W-:-:S04]  /*0160*/  IMAD.MOV R4, RZ, RZ, -R0 ;  /* 0x000000ffff047224 */ /* 0x000fc800078e0a00 */
[----:B------:R-:W-:Y:S02]  /*0170*/  @P1 LOP3.LUT R0, R7, 0xffff, RZ, 0xc0, !PT ;  /* 0x0000ffff07001812 */ /* 0x000fe400078ec0ff */
[----:B------:R-:W-:-:S03]  /*0180*/  PRMT R4, R4, 0x7710, RZ ;  /* 0x0000771004047816 */ /* 0x000fc600000000ff */
[----:B------:R-:W-:Y:S02]  /*0190*/  @P1 IMAD R0, R0, 0xba2f, RZ ;  /* 0x0000ba2f00001824 */ /* 0x000fe400078e02ff */
[----:B------:R-:W-:-:S03]  /*01a0*/  IMAD.IADD R4, R7, 0x1, R4 ;  /* 0x0000000107047824 */ /* 0x000fc600078e0204 */
[----:B------:R-:W-:Y:S02]  /*01b0*/  @P1 SHF.R.U32.HI R0, RZ, 0x14, R0 ;  /* 0x00000014ff001819 */ /* 0x000fe40000011600 */
[----:B------:R-:W-:-:S03]  /*01c0*/  PRMT R5, R4, 0x9910, RZ ;  /* 0x0000991004057816 */ /* 0x000fc600000000ff */
[----:B------:R-:W-:Y:S01]  /*01d0*/  @P1 IMAD.MOV R0, RZ, RZ, -R0 ;  /* 0x000000ffff001224 */ /* 0x000fe200078e0a00 */
[----:B------:R-:W-:Y:S01]  /*01e0*/  ISETP.NE.AND P0, PT, R5, 0x15, PT ;  /* 0x000000150500780c */ /* 0x000fe20003f05270 */
[----:B------:R-:W-:-:S03]  /*01f0*/  IMAD.MOV.U32 R5, RZ, RZ, 0x12 ;  /* 0x00000012ff057424 */ /* 0x000fc600078e00ff */
[----:B------:R-:W-:-:S05]  /*0200*/  @P1 PRMT R0, R0, 0x7710, RZ ;  /* 0x0000771000001816 */ /* 0x000fca00000000ff */
[----:B------:R-:W-:-:S05]  /*0210*/  @P1 VIADD R0, R0, 0x26 ;  /* 0x0000002600001836 */ /* 0x000fca0000000000 */
[----:B------:R-:W-:Y:S01]  /*0220*/  @P1 LOP3.LUT R0, R0, 0xffff, RZ, 0xc0, !PT ;  /* 0x0000ffff00001812 */ /* 0x000fe200078ec0ff */
[----:B0-----:R-:W-:Y:S06]  /*0230*/  @P1 BRA `(.L_x_1) ;  /* 0x0000000000141947 */ /* 0x001fec0003800000 */
[----:B------:R-:W-:-:S13]  /*0240*/  ISETP.GE.U32.AND P1, PT, R7, 0x16, PT ;  /* 0x000000160700780c */ /* 0x000fda0003f26070 */
[----:B------:R-:W-:-:S05]  /*0250*/  @P1 LOP3.LUT R0, R7, 0xffff, RZ, 0xc0, !PT ;  /* 0x0000ffff07001812 */ /* 0x000fca00078ec0ff */
[----:B------:R-:W-:Y:S02]  /*0260*/  @P1 IMAD R6, R0, 0xba2f, RZ ;  /* 0x0000ba2f00061824 */ /* 0x000fe400078e02ff */
[----:B------:R-:W-:-:S03]  /*0270*/  IMAD.MOV.U32 R0, RZ, RZ, RZ ;  /* 0x000000ffff007224 */ /* 0x000fc600078e00ff */
[----:B------:R-:W-:-:S07]  /*0280*/  @P1 LEA.HI R0, R6, 0xffffffff, RZ, 0xc ;  /* 0xffffffff06001811 */ /* 0x000fce00078f60ff */
.L_x_1:
[----:B------:R-:W-:Y:S05]  /*0290*/  BSYNC.RECONVERGENT B0 ;  /* 0x0000000000007941 */ /* 0x000fea0003800200 */
.L_x_0:
[----:B------:R-:W-:Y:S04]  /*02a0*/  BSSY.RECONVERGENT B0, `(.L_x_2) ;  /* 0x0000006000007945 */ /* 0x000fe80003800200 */
[----:B------:R-:W-:Y:S05]  /*02b0*/  @!P0 BRA `(.L_x_3) ;  /* 0x0000000000108947 */ /* 0x000fea0003800000 */
[----:B------:R-:W-:-:S04]  /*02c0*/  LOP3.LUT R4, R4, 0xffff, RZ, 0xc0, !PT ;  /* 0x0000ffff04047812 */ /* 0x000fc800078ec0ff */
[----:B------:R-:W-:-:S13]  /*02d0*/  ISETP.GT.U32.AND P0, PT, R4, 0x1, PT ;  /* 0x000000010400780c */ /* 0x000fda0003f04070 */
[C---:B------:R-:W-:Y:S01]  /*02e0*/  @!P0 IADD3 R5, PT, PT, -R4.reuse, 0x1, RZ ;  /* 0x0000000104058810 */ /* 0x040fe20007ffe1ff */
[----:B------:R-:W-:-:S07]  /*02f0*/  @P0 VIADD R5, R4, 0xfffffffe ;  /* 0xfffffffe04050836 */ /* 0x000fce0000000000 */
.L_x_3:
[----:B------:R-:W-:Y:S05]  /*0300*/  BSYNC.RECONVERGENT B0 ;  /* 0x0000000000007941 */ /* 0x000fea0003800200 */
.L_x_2:
[----:B------:R-:W-:-:S04]  /*0310*/  IMAD R5, R0, 0x13, R5 ;  /* 0x0000001300057824 */ /* 0x000fc800078e0205 */
[----:B-1----:R-:W-:Y:S02]  /*0320*/  IMAD.WIDE.U32 R2, R5, 0x4, R2 ;  /* 0x0000000405027825 */ /* 0x002fe400078e0002 */
[----:B------:R-:W0:Y:S04]  /*0330*/  LDC.64 R4, c[0x0][0x380] ;  /* 0x0000e000ff047b82 */ /* 0x000e280000000a00 */
[----:B------:R-:W2:Y:S01]  /*0340*/  LDG.E.CONSTANT R3, desc[UR4][R2.64] ;  /* 0x0000000402037981 */ /* 0x000ea2000c1e9900 */
[----:B0-----:R-:W-:-:S05]  /*0350*/  IMAD.WIDE.U32 R4, R7, 0x4, R4 ;  /* 0x0000000407047825 */ /* 0x001fca00078e0004 */
[----:B--2---:R-:W-:Y:S01]  /*0360*/  STG.E desc[UR4][R4.64], R3 ;  /* 0x0000000304007986 */ /* 0x004fe2000c101904 */
[----:B------:R-:W-:Y:S05]  /*0370*/  EXIT ;  /* 0x000000000000794d */ /* 0x000fea0003800000 */
.L_x_4:
[----:B------:R-:W-:-:S00]  /*0380*/  BRA `(.L_x_4) ;  /* 0xfffffffc00fc7947 */ /* 0x000fc0000383ffff */
[----:B------:R-:W-:-:S00]  /*0390*/  NOP ;  /* 0x0000000000007918 */ /* 0x000fc00000000000 */
        /* <DEDUP_REMOVED lines=14> */
.L_x_5:


//--------------------- .nv.shared.reserved.0     --------------------------
	.section	.nv.shared.reserved.0,"aw",@nobits
	.weak		__nv_reservedSMEM_offset_0_alias
	.size		__nv_reservedSMEM_offset_0_alias, 0, 64
	.other		__nv_reservedSMEM_offset_0_alias,@"STO_CUDA_RESERVED_SHARED STV_DEFAULT"
__nv_reservedSMEM_offset_0_alias:
	.zero		0
	.zero		64


//--------------------- .nv.constant0.default_function_kernel --------------------------
	.section	.nv.constant0.default_function_kernel,"a",@progbits
	.sectionflags	@""
	.align	4
.nv.constant0.default_function_kernel:
	.zero		912


//--------------------- SYMBOLS --------------------------

	.type		.nv.reservedSmem.offset0,@object
	.size		.nv.reservedSmem.offset0,0x4
